//
// Generated by NVIDIA NVVM Compiler
//
// Compiler Build ID: CL-36424714
// Cuda compilation tools, release 13.0, V13.0.88
// Based on NVVM 20.0.0
//

.version 9.0
.target sm_100
.address_size 64

	// .globl	_Z14transposeNaivePfS_ii
// _ZZ18transposeCoalescedPfS_iiE4tile has been demoted
// _ZZ13copySharedMemPfS_iiE4tile has been demoted
// _ZZ23copySharedMem_coalescedPfS_iiE4tile has been demoted

.visible .entry _Z14transposeNaivePfS_ii(
	.param .u64 .ptr .align 1 _Z14transposeNaivePfS_ii_param_0,
	.param .u64 .ptr .align 1 _Z14transposeNaivePfS_ii_param_1,
	.param .u32 _Z14transposeNaivePfS_ii_param_2,
	.param .u32 _Z14transposeNaivePfS_ii_param_3
)
{
	.reg .pred 	%p<4>;
	.reg .b32 	%r<13>;
	.reg .b32 	%f<2>;
	.reg .b64 	%rd<9>;

	ld.param.u64 	%rd1, [_Z14transposeNaivePfS_ii_param_0];
	ld.param.u64 	%rd2, [_Z14transposeNaivePfS_ii_param_1];
	ld.param.u32 	%r3, [_Z14transposeNaivePfS_ii_param_2];
	ld.param.u32 	%r4, [_Z14transposeNaivePfS_ii_param_3];
	mov.u32 	%r5, %ctaid.y;
	shl.b32 	%r6, %r5, 5;
	mov.u32 	%r7, %tid.y;
	add.s32 	%r1, %r6, %r7;
	mov.u32 	%r8, %ctaid.x;
	shl.b32 	%r9, %r8, 5;
	mov.u32 	%r10, %tid.x;
	add.s32 	%r2, %r9, %r10;
	setp.ge.s32 	%p1, %r1, %r3;
	setp.ge.s32 	%p2, %r2, %r4;
	or.pred  	%p3, %p1, %p2;
	@%p3 bra 	$L__BB0_2;
	cvta.to.global.u64 	%rd3, %rd1;
	cvta.to.global.u64 	%rd4, %rd2;
	mad.lo.s32 	%r11, %r4, %r1, %r2;
	mul.wide.s32 	%rd5, %r11, 4;
	add.s64 	%rd6, %rd3, %rd5;
	ld.global.f32 	%f1, [%rd6];
	mad.lo.s32 	%r12, %r3, %r2, %r1;
	mul.wide.s32 	%rd7, %r12, 4;
	add.s64 	%rd8, %rd4, %rd7;
	st.global.f32 	[%rd8], %f1;
$L__BB0_2:
	ret;

}
	// .globl	_Z18transposeCoalescedPfS_ii
.visible .entry _Z18transposeCoalescedPfS_ii(
	.param .u64 .ptr .align 1 _Z18transposeCoalescedPfS_ii_param_0,
	.param .u64 .ptr .align 1 _Z18transposeCoalescedPfS_ii_param_1,
	.param .u32 _Z18transposeCoalescedPfS_ii_param_2,
	.param .u32 _Z18transposeCoalescedPfS_ii_param_3
)
{
	.reg .pred 	%p<9>;
	.reg .b32 	%r<26>;
	.reg .b32 	%f<3>;
	.reg .b64 	%rd<9>;
	// demoted variable
	.shared .align 4 .b8 _ZZ18transposeCoalescedPfS_iiE4tile[4224];
	ld.param.u64 	%rd1, [_Z18transposeCoalescedPfS_ii_param_0];
	ld.param.u64 	%rd2, [_Z18transposeCoalescedPfS_ii_param_1];
	ld.param.u32 	%r8, [_Z18transposeCoalescedPfS_ii_param_2];
	ld.param.u32 	%r9, [_Z18transposeCoalescedPfS_ii_param_3];
	mov.u32 	%r10, %ctaid.y;
	shl.b32 	%r1, %r10, 5;
	mov.u32 	%r2, %tid.y;
	add.s32 	%r11, %r1, %r2;
	mov.u32 	%r12, %ctaid.x;
	shl.b32 	%r3, %r12, 5;
	mov.u32 	%r4, %tid.x;
	add.s32 	%r13, %r3, %r4;
	mad.lo.s32 	%r14, %r9, %r11, %r13;
	setp.ge.u32 	%p1, %r11, %r8;
	setp.ge.u32 	%p2, %r13, %r9;
	or.pred  	%p3, %p1, %p2;
	mul.lo.s32 	%r15, %r9, %r8;
	setp.ge.u32 	%p4, %r14, %r15;
	or.pred  	%p5, %p3, %p4;
	@%p5 bra 	$L__BB1_2;
	cvta.to.global.u64 	%rd3, %rd1;
	mul.wide.u32 	%rd4, %r14, 4;
	add.s64 	%rd5, %rd3, %rd4;
	ld.global.f32 	%f1, [%rd5];
	mov.u32 	%r17, _ZZ18transposeCoalescedPfS_iiE4tile;
	mad.lo.s32 	%r18, %r2, 132, %r17;
	shl.b32 	%r19, %r4, 2;
	add.s32 	%r20, %r18, %r19;
	st.shared.f32 	[%r20], %f1;
$L__BB1_2:
	bar.sync 	0;
	add.s32 	%r6, %r1, %r4;
	add.s32 	%r7, %r3, %r2;
	setp.ge.u32 	%p6, %r6, %r8;
	setp.ge.u32 	%p7, %r7, %r9;
	or.pred  	%p8, %p6, %p7;
	@%p8 bra 	$L__BB1_4;
	mad.lo.s32 	%r21, %r8, %r7, %r6;
	mov.u32 	%r22, _ZZ18transposeCoalescedPfS_iiE4tile;
	mad.lo.s32 	%r23, %r4, 132, %r22;
	shl.b32 	%r24, %r2, 2;
	add.s32 	%r25, %r23, %r24;
	ld.shared.f32 	%f2, [%r25];
	cvta.to.global.u64 	%rd6, %rd2;
	mul.wide.u32 	%rd7, %r21, 4;
	add.s64 	%rd8, %rd6, %rd7;
	st.global.f32 	[%rd8], %f2;
$L__BB1_4:
	ret;

}
	// .globl	_Z13copySharedMemPfS_ii
.visible .entry _Z13copySharedMemPfS_ii(
	.param .u64 .ptr .align 1 _Z13copySharedMemPfS_ii_param_0,
	.param .u64 .ptr .align 1 _Z13copySharedMemPfS_ii_param_1,
	.param .u32 _Z13copySharedMemPfS_ii_param_2,
	.param .u32 _Z13copySharedMemPfS_ii_param_3
)
{
	.reg .pred 	%p<4>;
	.reg .b32 	%r<30>;
	.reg .b32 	%f<9>;
	.reg .b64 	%rd<15>;
	// demoted variable
	.shared .align 4 .b8 _ZZ13copySharedMemPfS_iiE4tile[4096];
	ld.param.u64 	%rd1, [_Z13copySharedMemPfS_ii_param_0];
	ld.param.u64 	%rd2, [_Z13copySharedMemPfS_ii_param_1];
	ld.param.u32 	%r10, [_Z13copySharedMemPfS_ii_param_2];
	ld.param.u32 	%r9, [_Z13copySharedMemPfS_ii_param_3];
	mov.u32 	%r11, %ctaid.x;
	shl.b32 	%r1, %r11, 5;
	mov.u32 	%r2, %tid.x;
	shl.b32 	%r3, %r2, 2;
	add.s32 	%r4, %r1, %r3;
	mov.u32 	%r12, %ctaid.y;
	shl.b32 	%r5, %r12, 5;
	mov.u32 	%r6, %tid.y;
	add.s32 	%r13, %r5, %r6;
	setp.ge.s32 	%p1, %r4, %r9;
	setp.ge.s32 	%p2, %r13, %r10;
	or.pred  	%p3, %p1, %p2;
	@%p3 bra 	$L__BB2_2;
	cvta.to.global.u64 	%rd3, %rd2;
	cvta.to.global.u64 	%rd4, %rd1;
	mad.lo.s32 	%r14, %r9, %r13, %r4;
	shl.b32 	%r15, %r6, 5;
	add.s32 	%r16, %r15, %r3;
	mul.wide.s32 	%rd5, %r14, 4;
	add.s64 	%rd6, %rd4, %rd5;
	ld.global.f32 	%f1, [%rd6];
	shl.b32 	%r17, %r16, 2;
	mov.u32 	%r18, _ZZ13copySharedMemPfS_iiE4tile;
	add.s32 	%r19, %r18, %r17;
	st.shared.f32 	[%r19], %f1;
	ld.global.f32 	%f2, [%rd6+4];
	st.shared.f32 	[%r19+4], %f2;
	ld.global.f32 	%f3, [%rd6+8];
	st.shared.f32 	[%r19+8], %f3;
	ld.global.f32 	%f4, [%rd6+12];
	st.shared.f32 	[%r19+12], %f4;
	bar.sync 	0;
	mad.lo.s32 	%r20, %r10, %r6, %r5;
	mad.lo.s32 	%r21, %r9, %r1, %r20;
	shl.b32 	%r22, %r2, 7;
	add.s32 	%r23, %r22, %r6;
	shl.b32 	%r24, %r23, 2;
	add.s32 	%r25, %r18, %r24;
	ld.shared.f32 	%f5, [%r25];
	add.s32 	%r26, %r21, %r3;
	mul.wide.u32 	%rd7, %r26, 4;
	add.s64 	%rd8, %rd3, %rd7;
	st.global.f32 	[%rd8], %f5;
	ld.shared.f32 	%f6, [%r25+128];
	add.s32 	%r27, %r26, 1;
	mul.wide.u32 	%rd9, %r27, 4;
	add.s64 	%rd10, %rd3, %rd9;
	st.global.f32 	[%rd10], %f6;
	ld.shared.f32 	%f7, [%r25+256];
	add.s32 	%r28, %r26, 2;
	mul.wide.u32 	%rd11, %r28, 4;
	add.s64 	%rd12, %rd3, %rd11;
	st.global.f32 	[%rd12], %f7;
	ld.shared.f32 	%f8, [%r25+384];
	add.s32 	%r29, %r26, 3;
	mul.wide.u32 	%rd13, %r29, 4;
	add.s64 	%rd14, %rd3, %rd13;
	st.global.f32 	[%rd14], %f8;
$L__BB2_2:
	ret;

}
	// .globl	_Z23copySharedMem_coalescedPfS_ii
.visible .entry _Z23copySharedMem_coalescedPfS_ii(
	.param .u64 .ptr .align 1 _Z23copySharedMem_coalescedPfS_ii_param_0,
	.param .u64 .ptr .align 1 _Z23copySharedMem_coalescedPfS_ii_param_1,
	.param .u32 _Z23copySharedMem_coalescedPfS_ii_param_2,
	.param .u32 _Z23copySharedMem_coalescedPfS_ii_param_3
)
{
	.reg .pred 	%p<4>;
	.reg .b32 	%r<37>;
	.reg .b32 	%f<9>;
	.reg .b64 	%rd<21>;
	// demoted variable
	.shared .align 4 .b8 _ZZ23copySharedMem_coalescedPfS_iiE4tile[4096];
	ld.param.u64 	%rd1, [_Z23copySharedMem_coalescedPfS_ii_param_0];
	ld.param.u64 	%rd2, [_Z23copySharedMem_coalescedPfS_ii_param_1];
	ld.param.u32 	%r7, [_Z23copySharedMem_coalescedPfS_ii_param_2];
	ld.param.u32 	%r6, [_Z23copySharedMem_coalescedPfS_ii_param_3];
	mov.u32 	%r8, %ctaid.x;
	shl.b32 	%r1, %r8, 5;
	mov.u32 	%r2, %tid.x;
	add.s32 	%r3, %r1, %r2;
	mov.u32 	%r9, %ctaid.y;
	shl.b32 	%r4, %r9, 5;
	setp.ge.s32 	%p1, %r3, %r6;
	setp.ge.s32 	%p2, %r4, %r7;
	or.pred  	%p3, %p1, %p2;
	@%p3 bra 	$L__BB3_2;
	cvta.to.global.u64 	%rd3, %rd2;
	cvta.to.global.u64 	%rd4, %rd1;
	mov.u32 	%r11, %tid.y;
	add.s32 	%r12, %r4, %r11;
	mad.lo.s32 	%r13, %r12, %r6, %r3;
	mul.wide.s32 	%rd5, %r13, 4;
	add.s64 	%rd6, %rd4, %rd5;
	ld.global.f32 	%f1, [%rd6];
	shl.b32 	%r14, %r11, 5;
	add.s32 	%r15, %r14, %r2;
	shl.b32 	%r16, %r15, 2;
	mov.u32 	%r17, _ZZ23copySharedMem_coalescedPfS_iiE4tile;
	add.s32 	%r18, %r17, %r16;
	st.shared.f32 	[%r18], %f1;
	add.s32 	%r19, %r12, 8;
	mad.lo.s32 	%r20, %r19, %r6, %r3;
	mul.wide.s32 	%rd7, %r20, 4;
	add.s64 	%rd8, %rd4, %rd7;
	ld.global.f32 	%f2, [%rd8];
	st.shared.f32 	[%r18+1024], %f2;
	add.s32 	%r21, %r12, 16;
	mad.lo.s32 	%r22, %r21, %r6, %r3;
	mul.wide.s32 	%rd9, %r22, 4;
	add.s64 	%rd10, %rd4, %rd9;
	ld.global.f32 	%f3, [%rd10];
	st.shared.f32 	[%r18+2048], %f3;
	add.s32 	%r23, %r12, 24;
	mad.lo.s32 	%r24, %r23, %r6, %r3;
	mul.wide.s32 	%rd11, %r24, 4;
	add.s64 	%rd12, %rd4, %rd11;
	ld.global.f32 	%f4, [%rd12];
	st.shared.f32 	[%r18+3072], %f4;
	bar.sync 	0;
	add.s32 	%r25, %r4, %r2;
	mad.lo.s32 	%r26, %r6, %r1, %r25;
	shl.b32 	%r27, %r2, 5;
	add.s32 	%r28, %r27, %r11;
	shl.b32 	%r29, %r28, 2;
	add.s32 	%r30, %r17, %r29;
	ld.shared.f32 	%f5, [%r30];
	mad.lo.s32 	%r31, %r11, %r7, %r26;
	mul.wide.u32 	%rd13, %r31, 4;
	add.s64 	%rd14, %rd3, %rd13;
	st.global.f32 	[%rd14], %f5;
	ld.shared.f32 	%f6, [%r30+32];
	shl.b32 	%r32, %r7, 3;
	add.s32 	%r33, %r31, %r32;
	mul.wide.u32 	%rd15, %r33, 4;
	add.s64 	%rd16, %rd3, %rd15;
	st.global.f32 	[%rd16], %f6;
	ld.shared.f32 	%f7, [%r30+64];
	shl.b32 	%r34, %r7, 4;
	add.s32 	%r35, %r31, %r34;
	mul.wide.u32 	%rd17, %r35, 4;
	add.s64 	%rd18, %rd3, %rd17;
	st.global.f32 	[%rd18], %f7;
	ld.shared.f32 	%f8, [%r30+96];
	add.s32 	%r36, %r35, %r32;
	mul.wide.u32 	%rd19, %r36, 4;
	add.s64 	%rd20, %rd3, %rd19;
	st.global.f32 	[%rd20], %f8;
$L__BB3_2:
	ret;

}


// ===== COMPILED SASS (sm_100) =====

	.target	sm_100

	.elftype	@"ET_EXEC"


//--------------------- .note.nv.tkinfo           --------------------------
	.section	.note.nv.tkinfo,"",@"SHT_NOTE"
	.sectionflags	@"SHF_NOTE_NV_TKINFO"
	.tkinfo
        /*0018*/ 	.word	0x00000002
        /*0030*/ 	.string	""
        /*0030*/ 	.string	"ptxas"
        /*0030*/ 	.string	"Cuda compilation tools, release 13.0, V13.0.88"
        /*0030*/ 	.string	"Build cuda_13.0.r13.0/compiler.36424714_0"
        /*0030*/ 	.string	"-arch sm_100 -m 64 "



//--------------------- .note.nv.cuinfo           --------------------------
	.section	.note.nv.cuinfo,"",@"SHT_NOTE"
	.sectionflags	@"SHF_NOTE_NV_CUINFO"
        /*0018*/ 	.short	0x0002
        /*001a*/ 	.short	0x0064
        /*001c*/ 	.short	0x0082
	.zero		2


//--------------------- .nv.info                  --------------------------
	.section	.nv.info,"",@"SHT_CUDA_INFO"
	.align	4


	//----- nvinfo : EIATTR_REGCOUNT
	.align		4
        /*0000*/ 	.byte	0x04, 0x2f
        /*0002*/ 	.short	(.L_1 - .L_0)
	.align		4
.L_0:
        /*0004*/ 	.word	index@(_Z14transposeNaivePfS_ii)
        /*0008*/ 	.word	0x0000000a


	//----- nvinfo : EIATTR_FRAME_SIZE
	.align		4
.L_1:
        /*000c*/ 	.byte	0x04, 0x11
        /*000e*/ 	.short	(.L_3 - .L_2)
	.align		4
.L_2:
        /*0010*/ 	.word	index@(_Z14transposeNaivePfS_ii)
        /*0014*/ 	.word	0x00000000


	//----- nvinfo : EIATTR_REGCOUNT
	.align		4
.L_3:
        /*0018*/ 	.byte	0x04, 0x2f
        /*001a*/ 	.short	(.L_5 - .L_4)
	.align		4
.L_4:
        /*001c*/ 	.word	index@(_Z18transposeCoalescedPfS_ii)
        /*0020*/ 	.word	0x0000000e


	//----- nvinfo : EIATTR_FRAME_SIZE
	.align		4
.L_5:
        /*0024*/ 	.byte	0x04, 0x11
        /*0026*/ 	.short	(.L_7 - .L_6)
	.align		4
.L_6:
        /*0028*/ 	.word	index@(_Z18transposeCoalescedPfS_ii)
        /*002c*/ 	.word	0x00000000


	//----- nvinfo : EIATTR_REGCOUNT
	.align		4
.L_7:
        /*0030*/ 	.byte	0x04, 0x2f
        /*0032*/ 	.short	(.L_9 - .L_8)
	.align		4
.L_8:
        /*0034*/ 	.word	index@(_Z13copySharedMemPfS_ii)
        /*0038*/ 	.word	0x0000001a


	//----- nvinfo : EIATTR_FRAME_SIZE
	.align		4
.L_9:
        /*003c*/ 	.byte	0x04, 0x11
        /*003e*/ 	.short	(.L_11 - .L_10)
	.align		4
.L_10:
        /*0040*/ 	.word	index@(_Z13copySharedMemPfS_ii)
        /*0044*/ 	.word	0x00000000


	//----- nvinfo : EIATTR_REGCOUNT
	.align		4
.L_11:
        /*0048*/ 	.byte	0x04, 0x2f
        /*004a*/ 	.short	(.L_13 - .L_12)
	.align		4
.L_12:
        /*004c*/ 	.word	index@(_Z23copySharedMem_coalescedPfS_ii)
        /*0050*/ 	.word	0x00000016


	//----- nvinfo : EIATTR_FRAME_SIZE
	.align		4
.L_13:
        /*0054*/ 	.byte	0x04, 0x11
        /*0056*/ 	.short	(.L_15 - .L_14)
	.align		4
.L_14:
        /*0058*/ 	.word	index@(_Z23copySharedMem_coalescedPfS_ii)
        /*005c*/ 	.word	0x00000000


	//----- nvinfo : EIATTR_MIN_STACK_SIZE
	.align		4
.L_15:
        /*0060*/ 	.byte	0x04, 0x12
        /*0062*/ 	.short	(.L_17 - .L_16)
	.align		4
.L_16:
        /*0064*/ 	.word	index@(_Z23copySharedMem_coalescedPfS_ii)
        /*0068*/ 	.word	0x00000000


	//----- nvinfo : EIATTR_MIN_STACK_SIZE
	.align		4
.L_17:
        /*006c*/ 	.byte	0x04, 0x12
        /*006e*/ 	.short	(.L_19 - .L_18)
	.align		4
.L_18:
        /*0070*/ 	.word	index@(_Z13copySharedMemPfS_ii)
        /*0074*/ 	.word	0x00000000


	//----- nvinfo : EIATTR_MIN_STACK_SIZE
	.align		4
.L_19:
        /*0078*/ 	.byte	0x04, 0x12
        /*007a*/ 	.short	(.L_21 - .L_20)
	.align		4
.L_20:
        /*007c*/ 	.word	index@(_Z18transposeCoalescedPfS_ii)
        /*0080*/ 	.word	0x00000000


	//----- nvinfo : EIATTR_MIN_STACK_SIZE
	.align		4
.L_21:
        /*0084*/ 	.byte	0x04, 0x12
        /*0086*/ 	.short	(.L_23 - .L_22)
	.align		4
.L_22:
        /*0088*/ 	.word	index@(_Z14transposeNaivePfS_ii)
        /*008c*/ 	.word	0x00000000
.L_23:


//--------------------- .nv.compat                --------------------------
	.section	.nv.compat,"",@"SHT_CUDA_COMPAT_INFO"
	.align	4
        /*0000*/ 	.byte	0x02, 0x09, 0x00, 0x00, 0x02, 0x02, 0x01, 0x00, 0x02, 0x05, 0x05, 0x00, 0x03, 0x07, 0x01, 0x01
        /*0010*/ 	.byte	0x02, 0x03, 0x00, 0x00, 0x02, 0x06, 0x01, 0x00, 0x04, 0x0b, 0x08, 0x00, 0x09, 0x00, 0x00, 0x00
        /*0020*/ 	.byte	0x00, 0x00, 0x00, 0x00


//--------------------- .nv.info._Z23copySharedMem_coalescedPfS_ii --------------------------
	.section	.nv.info._Z23copySharedMem_coalescedPfS_ii,"",@"SHT_CUDA_INFO"
	.sectionflags	@""
	.align	4


	//----- nvinfo : EIATTR_CUDA_API_VERSION
	.align		4
        /*0000*/ 	.byte	0x04, 0x37
        /*0002*/ 	.short	(.L_25 - .L_24)
.L_24:
        /*0004*/ 	.word	0x00000082


	//----- nvinfo : EIATTR_KPARAM_INFO
	.align		4
.L_25:
        /*0008*/ 	.byte	0x04, 0x17
        /*000a*/ 	.short	(.L_27 - .L_26)
.L_26:
        /*000c*/ 	.word	0x00000000
        /*0010*/ 	.short	0x0003
        /*0012*/ 	.short	0x0014
        /*0014*/ 	.byte	0x00, 0xf0, 0x11, 0x00


	//----- nvinfo : EIATTR_KPARAM_INFO
	.align		4
.L_27:
        /*0018*/ 	.byte	0x04, 0x17
        /*001a*/ 	.short	(.L_29 - .L_28)
.L_28:
        /*001c*/ 	.word	0x00000000
        /*0020*/ 	.short	0x0002
        /*0022*/ 	.short	0x0010
        /*0024*/ 	.byte	0x00, 0xf0, 0x11, 0x00


	//----- nvinfo : EIATTR_KPARAM_INFO
	.align		4
.L_29:
        /*0028*/ 	.byte	0x04, 0x17
        /*002a*/ 	.short	(.L_31 - .L_30)
.L_30:
        /*002c*/ 	.word	0x00000000
        /*0030*/ 	.short	0x0001
        /*0032*/ 	.short	0x0008
        /*0034*/ 	.byte	0x00, 0xf5, 0x21, 0x00


	//----- nvinfo : EIATTR_KPARAM_INFO
	.align		4
.L_31:
        /*0038*/ 	.byte	0x04, 0x17
        /*003a*/ 	.short	(.L_33 - .L_32)
.L_32:
        /*003c*/ 	.word	0x00000000
        /*0040*/ 	.short	0x0000
        /*0042*/ 	.short	0x0000
        /*0044*/ 	.byte	0x00, 0xf5, 0x21, 0x00


	//----- nvinfo : EIATTR_SPARSE_MMA_MASK
	.align		4
.L_33:
        /*0048*/ 	.byte	0x03, 0x50
        /*004a*/ 	.short	0x0000


	//----- nvinfo : EIATTR_MAXREG_COUNT
	.align		4
        /*004c*/ 	.byte	0x03, 0x1b
        /*004e*/ 	.short	0x00ff


	//----- nvinfo : EIATTR_NUM_BARRIERS
	.align		4
        /*0050*/ 	.byte	0x02, 0x4c
        /*0052*/ 	.byte	0x01
	.zero		1


	//----- nvinfo : EIATTR_MERCURY_ISA_VERSION
	.align		4
        /*0054*/ 	.byte	0x03, 0x5f
        /*0056*/ 	.short	0x0101


	//----- nvinfo : EIATTR_VRC_CTA_INIT_COUNT
	.align		4
        /*0058*/ 	.byte	0x02, 0x4a
	.zero		1
	.zero		1


	//----- nvinfo : EIATTR_EXIT_INSTR_OFFSETS
	.align		4
        /*005c*/ 	.byte	0x04, 0x1c
        /*005e*/ 	.short	(.L_35 - .L_34)


	//   ....[0]....
.L_34:
        /*0060*/ 	.word	0x000000a0


	//   ....[1]....
        /*0064*/ 	.word	0x000003d0


	//----- nvinfo : EIATTR_CBANK_PARAM_SIZE
	.align		4
.L_35:
        /*0068*/ 	.byte	0x03, 0x19
        /*006a*/ 	.short	0x0018


	//----- nvinfo : EIATTR_PARAM_CBANK
	.align		4
        /*006c*/ 	.byte	0x04, 0x0a
        /*006e*/ 	.short	(.L_37 - .L_36)
	.align		4
.L_36:
        /*0070*/ 	.word	index@(.nv.constant0._Z23copySharedMem_coalescedPfS_ii)
        /*0074*/ 	.short	0x0380
        /*0076*/ 	.short	0x0018


	//----- nvinfo : EIATTR_SW_WAR
	.align		4
.L_37:
        /*0078*/ 	.byte	0x04, 0x36
        /*007a*/ 	.short	(.L_39 - .L_38)
.L_38:
        /*007c*/ 	.word	0x00000008
.L_39:


//--------------------- .nv.info._Z13copySharedMemPfS_ii --------------------------
	.section	.nv.info._Z13copySharedMemPfS_ii,"",@"SHT_CUDA_INFO"
	.sectionflags	@""
	.align	4


	//----- nvinfo : EIATTR_CUDA_API_VERSION
	.align		4
        /*0000*/ 	.byte	0x04, 0x37
        /*0002*/ 	.short	(.L_41 - .L_40)
.L_40:
        /*0004*/ 	.word	0x00000082


	//----- nvinfo : EIATTR_KPARAM_INFO
	.align		4
.L_41:
        /*0008*/ 	.byte	0x04, 0x17
        /*000a*/ 	.short	(.L_43 - .L_42)
.L_42:
        /*000c*/ 	.word	0x00000000
        /*0010*/ 	.short	0x0003
        /*0012*/ 	.short	0x0014
        /*0014*/ 	.byte	0x00, 0xf0, 0x11, 0x00


	//----- nvinfo : EIATTR_KPARAM_INFO
	.align		4
.L_43:
        /*0018*/ 	.byte	0x04, 0x17
        /*001a*/ 	.short	(.L_45 - .L_44)
.L_44:
        /*001c*/ 	.word	0x00000000
        /*0020*/ 	.short	0x0002
        /*0022*/ 	.short	0x0010
        /*0024*/ 	.byte	0x00, 0xf0, 0x11, 0x00


	//----- nvinfo : EIATTR_KPARAM_INFO
	.align		4
.L_45:
        /*0028*/ 	.byte	0x04, 0x17
        /*002a*/ 	.short	(.L_47 - .L_46)
.L_46:
        /*002c*/ 	.word	0x00000000
        /*0030*/ 	.short	0x0001
        /*0032*/ 	.short	0x0008
        /*0034*/ 	.byte	0x00, 0xf5, 0x21, 0x00


	//----- nvinfo : EIATTR_KPARAM_INFO
	.align		4
.L_47:
        /*0038*/ 	.byte	0x04, 0x17
        /*003a*/ 	.short	(.L_49 - .L_48)
.L_48:
        /*003c*/ 	.word	0x00000000
        /*0040*/ 	.short	0x0000
        /*0042*/ 	.short	0x0000
        /*0044*/ 	.byte	0x00, 0xf5, 0x21, 0x00


	//----- nvinfo : EIATTR_SPARSE_MMA_MASK
	.align		4
.L_49:
        /*0048*/ 	.byte	0x03, 0x50
        /*004a*/ 	.short	0x0000


	//----- nvinfo : EIATTR_MAXREG_COUNT
	.align		4
        /*004c*/ 	.byte	0x03, 0x1b
        /*004e*/ 	.short	0x00ff


	//----- nvinfo : EIATTR_NUM_BARRIERS
	.align		4
        /*0050*/ 	.byte	0x02, 0x4c
        /*0052*/ 	.byte	0x01
	.zero		1


	//----- nvinfo : EIATTR_MERCURY_ISA_VERSION
	.align		4
        /*0054*/ 	.byte	0x03, 0x5f
        /*0056*/ 	.short	0x0101


	//----- nvinfo : EIATTR_VRC_CTA_INIT_COUNT
	.align		4
        /*0058*/ 	.byte	0x02, 0x4a
	.zero		1
	.zero		1


	//----- nvinfo : EIATTR_EXIT_INSTR_OFFSETS
	.align		4
        /*005c*/ 	.byte	0x04, 0x1c
        /*005e*/ 	.short	(.L_51 - .L_50)


	//   ....[0]....
.L_50:
        /*0060*/ 	.word	0x000000d0


	//   ....[1]....
        /*0064*/ 	.word	0x00000320


	//----- nvinfo : EIATTR_CBANK_PARAM_SIZE
	.align		4
.L_51:
        /*0068*/ 	.byte	0x03, 0x19
        /*006a*/ 	.short	0x0018


	//----- nvinfo : EIATTR_PARAM_CBANK
	.align		4
        /*006c*/ 	.byte	0x04, 0x0a
        /*006e*/ 	.short	(.L_53 - .L_52)
	.align		4
.L_52:
        /*0070*/ 	.word	index@(.nv.constant0._Z13copySharedMemPfS_ii)
        /*0074*/ 	.short	0x0380
        /*0076*/ 	.short	0x0018


	//----- nvinfo : EIATTR_SW_WAR
	.align		4
.L_53:
        /*0078*/ 	.byte	0x04, 0x36
        /*007a*/ 	.short	(.L_55 - .L_54)
.L_54:
        /*007c*/ 	.word	0x00000008
.L_55:


//--------------------- .nv.info._Z18transposeCoalescedPfS_ii --------------------------
	.section	.nv.info._Z18transposeCoalescedPfS_ii,"",@"SHT_CUDA_INFO"
	.sectionflags	@""
	.align	4


	//----- nvinfo : EIATTR_CUDA_API_VERSION
	.align		4
        /*0000*/ 	.byte	0x04, 0x37
        /*0002*/ 	.short	(.L_57 - .L_56)
.L_56:
        /*0004*/ 	.word	0x00000082


	//----- nvinfo : EIATTR_KPARAM_INFO
	.align		4
.L_57:
        /*0008*/ 	.byte	0x04, 0x17
        /*000a*/ 	.short	(.L_59 - .L_58)
.L_58:
        /*000c*/ 	.word	0x00000000
        /*0010*/ 	.short	0x0003
        /*0012*/ 	.short	0x0014
        /*0014*/ 	.byte	0x00, 0xf0, 0x11, 0x00


	//----- nvinfo : EIATTR_KPARAM_INFO
	.align		4
.L_59:
        /*0018*/ 	.byte	0x04, 0x17
        /*001a*/ 	.short	(.L_61 - .L_60)
.L_60:
        /*001c*/ 	.word	0x00000000
        /*0020*/ 	.short	0x0002
        /*0022*/ 	.short	0x0010
        /*0024*/ 	.byte	0x00, 0xf0, 0x11, 0x00


	//----- nvinfo : EIATTR_KPARAM_INFO
	.align		4
.L_61:
        /*0028*/ 	.byte	0x04, 0x17
        /*002a*/ 	.short	(.L_63 - .L_62)
.L_62:
        /*002c*/ 	.word	0x00000000
        /*0030*/ 	.short	0x0001
        /*0032*/ 	.short	0x0008
        /*0034*/ 	.byte	0x00, 0xf5, 0x21, 0x00


	//----- nvinfo : EIATTR_KPARAM_INFO
	.align		4
.L_63:
        /*0038*/ 	.byte	0x04, 0x17
        /*003a*/ 	.short	(.L_65 - .L_64)
.L_64:
        /*003c*/ 	.word	0x00000000
        /*0040*/ 	.short	0x0000
        /*0042*/ 	.short	0x0000
        /*0044*/ 	.byte	0x00, 0xf5, 0x21, 0x00


	//----- nvinfo : EIATTR_SPARSE_MMA_MASK
	.align		4
.L_65:
        /*0048*/ 	.byte	0x03, 0x50
        /*004a*/ 	.short	0x0000


	//----- nvinfo : EIATTR_MAXREG_COUNT
	.align		4
        /*004c*/ 	.byte	0x03, 0x1b
        /*004e*/ 	.short	0x00ff


	//----- nvinfo : EIATTR_NUM_BARRIERS
	.align		4
        /*0050*/ 	.byte	0x02, 0x4c
        /*0052*/ 	.byte	0x01
	.zero		1


	//----- nvinfo : EIATTR_MERCURY_ISA_VERSION
	.align		4
        /*0054*/ 	.byte	0x03, 0x5f
        /*0056*/ 	.short	0x0101


	//----- nvinfo : EIATTR_VRC_CTA_INIT_COUNT
	.align		4
        /*0058*/ 	.byte	0x02, 0x4a
	.zero		1
	.zero		1


	//----- nvinfo : EIATTR_EXIT_INSTR_OFFSETS
	.align		4
        /*005c*/ 	.byte	0x04, 0x1c
        /*005e*/ 	.short	(.L_67 - .L_66)


	//   ....[0]....
.L_66:
        /*0060*/ 	.word	0x000001c0


	//   ....[1]....
        /*0064*/ 	.word	0x00000270


	//----- nvinfo : EIATTR_CBANK_PARAM_SIZE
	.align		4
.L_67:
        /*0068*/ 	.byte	0x03, 0x19
        /*006a*/ 	.short	0x0018


	//----- nvinfo : EIATTR_PARAM_CBANK
	.align		4
        /*006c*/ 	.byte	0x04, 0x0a
        /*006e*/ 	.short	(.L_69 - .L_68)
	.align		4
.L_68:
        /*0070*/ 	.word	index@(.nv.constant0._Z18transposeCoalescedPfS_ii)
        /*0074*/ 	.short	0x0380
        /*0076*/ 	.short	0x0018


	//----- nvinfo : EIATTR_SW_WAR
	.align		4
.L_69:
        /*0078*/ 	.byte	0x04, 0x36
        /*007a*/ 	.short	(.L_71 - .L_70)
.L_70:
        /*007c*/ 	.word	0x00000008
.L_71:


//--------------------- .nv.info._Z14transposeNaivePfS_ii --------------------------
	.section	.nv.info._Z14transposeNaivePfS_ii,"",@"SHT_CUDA_INFO"
	.sectionflags	@""
	.align	4


	//----- nvinfo : EIATTR_CUDA_API_VERSION
	.align		4
        /*0000*/ 	.byte	0x04, 0x37
        /*0002*/ 	.short	(.L_73 - .L_72)
.L_72:
        /*0004*/ 	.word	0x00000082


	//----- nvinfo : EIATTR_KPARAM_INFO
	.align		4
.L_73:
        /*0008*/ 	.byte	0x04, 0x17
        /*000a*/ 	.short	(.L_75 - .L_74)
.L_74:
        /*000c*/ 	.word	0x00000000
        /*0010*/ 	.short	0x0003
        /*0012*/ 	.short	0x0014
        /*0014*/ 	.byte	0x00, 0xf0, 0x11, 0x00


	//----- nvinfo : EIATTR_KPARAM_INFO
	.align		4
.L_75:
        /*0018*/ 	.byte	0x04, 0x17
        /*001a*/ 	.short	(.L_77 - .L_76)
.L_76:
        /*001c*/ 	.word	0x00000000
        /*0020*/ 	.short	0x0002
        /*0022*/ 	.short	0x0010
        /*0024*/ 	.byte	0x00, 0xf0, 0x11, 0x00


	//----- nvinfo : EIATTR_KPARAM_INFO
	.align		4
.L_77:
        /*0028*/ 	.byte	0x04, 0x17
        /*002a*/ 	.short	(.L_79 - .L_78)
.L_78:
        /*002c*/ 	.word	0x00000000
        /*0030*/ 	.short	0x0001
        /*0032*/ 	.short	0x0008
        /*0034*/ 	.byte	0x00, 0xf5, 0x21, 0x00


	//----- nvinfo : EIATTR_KPARAM_INFO
	.align		4
.L_79:
        /*0038*/ 	.byte	0x04, 0x17
        /*003a*/ 	.short	(.L_81 - .L_80)
.L_80:
        /*003c*/ 	.word	0x00000000
        /*0040*/ 	.short	0x0000
        /*0042*/ 	.short	0x0000
        /*0044*/ 	.byte	0x00, 0xf5, 0x21, 0x00


	//----- nvinfo : EIATTR_SPARSE_MMA_MASK
	.align		4
.L_81:
        /*0048*/ 	.byte	0x03, 0x50
        /*004a*/ 	.short	0x0000


	//----- nvinfo : EIATTR_MAXREG_COUNT
	.align		4
        /*004c*/ 	.byte	0x03, 0x1b
        /*004e*/ 	.short	0x00ff


	//----- nvinfo : EIATTR_MERCURY_ISA_VERSION
	.align		4
        /*0050*/ 	.byte	0x03, 0x5f
        /*0052*/ 	.short	0x0101


	//----- nvinfo : EIATTR_VRC_CTA_INIT_COUNT
	.align		4
        /*0054*/ 	.byte	0x02, 0x4a
	.zero		1
	.zero		1


	//----- nvinfo : EIATTR_EXIT_INSTR_OFFSETS
	.align		4
        /*0058*/ 	.byte	0x04, 0x1c
        /*005a*/ 	.short	(.L_83 - .L_82)


	//   ....[0]....
.L_82:
        /*005c*/ 	.word	0x000000a0


	//   ....[1]....
        /*0060*/ 	.word	0x00000140


	//----- nvinfo : EIATTR_CBANK_PARAM_SIZE
	.align		4
.L_83:
        /*0064*/ 	.byte	0x03, 0x19
        /*0066*/ 	.short	0x0018


	//----- nvinfo : EIATTR_PARAM_CBANK
	.align		4
        /*0068*/ 	.byte	0x04, 0x0a
        /*006a*/ 	.short	(.L_85 - .L_84)
	.align		4
.L_84:
        /*006c*/ 	.word	index@(.nv.constant0._Z14transposeNaivePfS_ii)
        /*0070*/ 	.short	0x0380
        /*0072*/ 	.short	0x0018


	//----- nvinfo : EIATTR_SW_WAR
	.align		4
.L_85:
        /*0074*/ 	.byte	0x04, 0x36
        /*0076*/ 	.short	(.L_87 - .L_86)
.L_86:
        /*0078*/ 	.word	0x00000008
.L_87:


//--------------------- .nv.callgraph             --------------------------
	.section	.nv.callgraph,"",@"SHT_CUDA_CALLGRAPH"
	.align	4
	.sectionentsize	8
	.align		4
        /*0000*/ 	.word	0x00000000
	.align		4
        /*0004*/ 	.word	0xffffffff
	.align		4
        /*0008*/ 	.word	0x00000000
	.align		4
        /*000c*/ 	.word	0xfffffffe
	.align		4
        /*0010*/ 	.word	0x00000000
	.align		4
        /*0014*/ 	.word	0xfffffffd
	.align		4
        /*0018*/ 	.word	0x00000000
	.align		4
        /*001c*/ 	.word	0xfffffffc


//--------------------- .text._Z23copySharedMem_coalescedPfS_ii --------------------------
	.section	.text._Z23copySharedMem_coalescedPfS_ii,"ax",@progbits
	.align	128
        .global         _Z23copySharedMem_coalescedPfS_ii
        .type           _Z23copySharedMem_coalescedPfS_ii,@function
        .size           _Z23copySharedMem_coalescedPfS_ii,(.L_x_4 - _Z23copySharedMem_coalescedPfS_ii)
        .other          _Z23copySharedMem_coalescedPfS_ii,@"STO_CUDA_ENTRY STV_DEFAULT"
_Z23copySharedMem_coalescedPfS_ii:
.text._Z23copySharedMem_coalescedPfS_ii:
[----:B------:R-:W-:Y:S01]  /*0000*/  LDC R1, c[0x0][0x37c] ;  /* 0x0000df00ff017b82 */ /* 0x000fe20000000800 */
[----:B------:R-:W0:Y:S07]  /*0010*/  S2R R0, SR_TID.X ;  /* 0x0000000000007919 */ /* 0x000e2e0000002100 */
[----:B------:R-:W1:Y:S08]  /*0020*/  S2UR UR4, SR_CTAID.X ;  /* 0x00000000000479c3 */ /* 0x000e700000002500 */
[----:B------:R-:W2:Y:S08]  /*0030*/  S2UR UR5, SR_CTAID.Y ;  /* 0x00000000000579c3 */ /* 0x000eb00000002600 */
[----:B------:R-:W3:Y:S01]  /*0040*/  LDC.64 R2, c[0x0][0x390] ;  /* 0x0000e400ff027b82 */ /* 0x000ee20000000a00 */
[----:B-1----:R-:W-:-:S06]  /*0050*/  USHF.L.U32 UR4, UR4, 0x5, URZ ;  /* 0x0000000504047899 */ /* 0x002fcc00080006ff */
[----:B0-----:R-:W-:Y:S01]  /*0060*/  IADD3 R6, PT, PT, R0, UR4, RZ ;  /* 0x0000000400067c10 */ /* 0x001fe2000fffe0ff */
[----:B--2---:R-:W-:-:S06]  /*0070*/  USHF.L.U32 UR5, UR5, 0x5, URZ ;  /* 0x0000000505057899 */ /* 0x004fcc00080006ff */
[----:B---3--:R-:W-:-:S04]  /*0080*/  ISETP.LE.AND P0, PT, R2, UR5, PT ;  /* 0x0000000502007c0c */ /* 0x008fc8000bf03270 */
[----:B------:R-:W-:-:S13]  /*0090*/  ISETP.GE.OR P0, PT, R6, R3, P0 ;  /* 0x000000030600720c */ /* 0x000fda0000706670 */
[----:B------:R-:W-:Y:S05]  /*00a0*/  @P0 EXIT ;  /* 0x000000000000094d */ /* 0x000fea0003800000 */
[----:B------:R-:W0:Y:S01]  /*00b0*/  S2R R7, SR_TID.Y ;  /* 0x0000000000077919 */ /* 0x000e220000002200 */
[----:B------:R-:W1:Y:S01]  /*00c0*/  LDC.64 R4, c[0x0][0x380] ;  /* 0x0000e000ff047b82 */ /* 0x000e620000000a00 */
[----:B------:R-:W2:Y:S01]  /*00d0*/  LDCU.64 UR8, c[0x0][0x358] ;  /* 0x00006b00ff0877ac */ /* 0x000ea20008000a00 */
[----:B0-----:R-:W-:-:S04]  /*00e0*/  IADD3 R8, PT, PT, R7, UR5, RZ ;  /* 0x0000000507087c10 */ /* 0x001fc8000fffe0ff */
[C---:B------:R-:W-:Y:S01]  /*00f0*/  IADD3 R10, PT, PT, R8.reuse, 0x8, RZ ;  /* 0x00000008080a7810 */ /* 0x040fe20007ffe0ff */
[CCC-:B------:R-:W-:Y:S01]  /*0100*/  IMAD R9, R8.reuse, R3.reuse, R6.reuse ;  /* 0x0000000308097224 */ /* 0x1c0fe200078e0206 */
[C---:B------:R-:W-:Y:S02]  /*0110*/  IADD3 R12, PT, PT, R8.reuse, 0x10, RZ ;  /* 0x00000010080c7810 */ /* 0x040fe40007ffe0ff */
[----:B------:R-:W-:Y:S01]  /*0120*/  IADD3 R14, PT, PT, R8, 0x18, RZ ;  /* 0x00000018080e7810 */ /* 0x000fe20007ffe0ff */
[-CC-:B------:R-:W-:Y:S02]  /*0130*/  IMAD R11, R10, R3.reuse, R6.reuse ;  /* 0x000000030a0b7224 */ /* 0x180fe400078e0206 */
[-CC-:B------:R-:W-:Y:S02]  /*0140*/  IMAD R13, R12, R3.reuse, R6.reuse ;  /* 0x000000030c0d7224 */ /* 0x180fe400078e0206 */
[----:B------:R-:W-:Y:S02]  /*0150*/  IMAD R15, R14, R3, R6 ;  /* 0x000000030e0f7224 */ /* 0x000fe400078e0206 */
[----:B-1----:R-:W-:-:S04]  /*0160*/  IMAD.WIDE R8, R9, 0x4, R4 ;  /* 0x0000000409087825 */ /* 0x002fc800078e0204 */
[--C-:B------:R-:W-:Y:S02]  /*0170*/  IMAD.WIDE R10, R11, 0x4, R4.reuse ;  /* 0x000000040b0a7825 */ /* 0x100fe400078e0204 */
[----:B--2---:R-:W2:Y:S02]  /*0180*/  LDG.E R8, desc[UR8][R8.64] ;  /* 0x0000000808087981 */ /* 0x004ea4000c1e1900 */
[--C-:B------:R-:W-:Y:S02]  /*0190*/  IMAD.WIDE R12, R13, 0x4, R4.reuse ;  /* 0x000000040d0c7825 */ /* 0x100fe400078e0204 */
[----:B------:R-:W3:Y:S02]  /*01a0*/  LDG.E R10, desc[UR8][R10.64] ;  /* 0x000000080a0a7981 */ /* 0x000ee4000c1e1900 */
[----:B------:R-:W-:Y:S02]  /*01b0*/  IMAD.WIDE R4, R15, 0x4, R4 ;  /* 0x000000040f047825 */ /* 0x000fe400078e0204 */
[----:B------:R-:W4:Y:S04]  /*01c0*/  LDG.E R12, desc[UR8][R12.64] ;  /* 0x000000080c0c7981 */ /* 0x000f28000c1e1900 */
[----:B------:R0:W5:Y:S01]  /*01d0*/  LDG.E R14, desc[UR8][R4.64] ;  /* 0x00000008040e7981 */ /* 0x000162000c1e1900 */
[----:B------:R-:W1:Y:S01]  /*01e0*/  S2UR UR7, SR_CgaCtaId ;  /* 0x00000000000779c3 */ /* 0x000e620000008800 */
[----:B------:R-:W-:Y:S01]  /*01f0*/  UMOV UR6, 0x400 ;  /* 0x0000040000067882 */ /* 0x000fe20000000000 */
[----:B------:R-:W-:-:S06]  /*0200*/  LEA R6, R7, R0, 0x5 ;  /* 0x0000000007067211 */ /* 0x000fcc00078e28ff */
[----:B0-----:R-:W0:Y:S01]  /*0210*/  LDC.64 R4, c[0x0][0x388] ;  /* 0x0000e200ff047b82 */ /* 0x001e220000000a00 */
[----:B-1----:R-:W-:-:S06]  /*0220*/  ULEA UR6, UR7, UR6, 0x18 ;  /* 0x0000000607067291 */ /* 0x002fcc000f8ec0ff */
[----:B------:R-:W-:Y:S02]  /*0230*/  LEA R15, R6, UR6, 0x2 ;  /* 0x00000006060f7c11 */ /* 0x000fe4000f8e10ff */
[----:B------:R-:W-:-:S04]  /*0240*/  LEA R6, R0, R7, 0x5 ;  /* 0x0000000700067211 */ /* 0x000fc800078e28ff */
[----:B------:R-:W-:Y:S02]  /*0250*/  LEA R16, R6, UR6, 0x2 ;  /* 0x0000000606107c11 */ /* 0x000fe4000f8e10ff */
[----:B------:R-:W-:-:S05]  /*0260*/  IADD3 R0, PT, PT, R0, UR5, RZ ;  /* 0x0000000500007c10 */ /* 0x000fca000fffe0ff */
[----:B------:R-:W-:-:S04]  /*0270*/  IMAD R0, R3, UR4, R0 ;  /* 0x0000000403007c24 */ /* 0x000fc8000f8e0200 */
[----:B------:R-:W-:-:S05]  /*0280*/  IMAD R3, R7, R2, R0 ;  /* 0x0000000207037224 */ /* 0x000fca00078e0200 */
[CC--:B------:R-:W-:Y:S02]  /*0290*/  LEA R9, R2.reuse, R3.reuse, 0x4 ;  /* 0x0000000302097211 */ /* 0x0c0fe400078e20ff */
[----:B------:R-:W-:-:S05]  /*02a0*/  LEA R7, R2, R3, 0x3 ;  /* 0x0000000302077211 */ /* 0x000fca00078e18ff */
[--C-:B0-----:R-:W-:Y:S01]  /*02b0*/  IMAD.WIDE.U32 R6, R7, 0x4, R4.reuse ;  /* 0x0000000407067825 */ /* 0x101fe200078e0004 */
[----:B--2---:R-:W-:Y:S04]  /*02c0*/  STS [R15], R8 ;  /* 0x000000080f007388 */ /* 0x004fe80000000800 */
[----:B---3--:R-:W-:Y:S04]  /*02d0*/  STS [R15+0x400], R10 ;  /* 0x0004000a0f007388 */ /* 0x008fe80000000800 */
[----:B----4-:R-:W-:Y:S04]  /*02e0*/  STS [R15+0x800], R12 ;  /* 0x0008000c0f007388 */ /* 0x010fe80000000800 */
[----:B-----5:R0:W-:Y:S01]  /*02f0*/  STS [R15+0xc00], R14 ;  /* 0x000c000e0f007388 */ /* 0x0201e20000000800 */
[----:B------:R-:W-:Y:S06]  /*0300*/  BAR.SYNC.DEFER_BLOCKING 0x0 ;  /* 0x0000000000007b1d */ /* 0x000fec0000010000 */
[----:B------:R-:W1:Y:S04]  /*0310*/  LDS R11, [R16] ;  /* 0x00000000100b7984 */ /* 0x000e680000000800 */
[----:B------:R-:W2:Y:S04]  /*0320*/  LDS R13, [R16+0x20] ;  /* 0x00002000100d7984 */ /* 0x000ea80000000800 */
[----:B------:R-:W3:Y:S04]  /*0330*/  LDS R17, [R16+0x40] ;  /* 0x0000400010117984 */ /* 0x000ee80000000800 */
[----:B------:R-:W4:Y:S01]  /*0340*/  LDS R19, [R16+0x60] ;  /* 0x0000600010137984 */ /* 0x000f220000000800 */
[----:B0-----:R-:W-:Y:S01]  /*0350*/  LEA R15, R2, R9, 0x3 ;  /* 0x00000009020f7211 */ /* 0x001fe200078e18ff */
[----:B------:R-:W-:-:S04]  /*0360*/  IMAD.WIDE.U32 R2, R3, 0x4, R4 ;  /* 0x0000000403027825 */ /* 0x000fc800078e0004 */
[----:B------:R-:W-:-:S04]  /*0370*/  IMAD.WIDE.U32 R8, R9, 0x4, R4 ;  /* 0x0000000409087825 */ /* 0x000fc800078e0004 */
[----:B------:R-:W-:Y:S01]  /*0380*/  IMAD.WIDE.U32 R4, R15, 0x4, R4 ;  /* 0x000000040f047825 */ /* 0x000fe200078e0004 */
[----:B-1----:R-:W-:Y:S04]  /*0390*/  STG.E desc[UR8][R2.64], R11 ;  /* 0x0000000b02007986 */ /* 0x002fe8000c101908 */
[----:B--2---:R-:W-:Y:S04]  /*03a0*/  STG.E desc[UR8][R6.64], R13 ;  /* 0x0000000d06007986 */ /* 0x004fe8000c101908 */
[----:B---3--:R-:W-:Y:S04]  /*03b0*/  STG.E desc[UR8][R8.64], R17 ;  /* 0x0000001108007986 */ /* 0x008fe8000c101908 */
[----:B----4-:R-:W-:Y:S01]  /*03c0*/  STG.E desc[UR8][R4.64], R19 ;  /* 0x0000001304007986 */ /* 0x010fe2000c101908 */
[----:B------:R-:W-:Y:S05]  /*03d0*/  EXIT ;  /* 0x000000000000794d */ /* 0x000fea0003800000 */
.L_x_0:
[----:B------:R-:W-:-:S00]  /*03e0*/  BRA `(.L_x_0) ;  /* 0xfffffffc00fc7947 */ /* 0x000fc0000383ffff */
[----:B------:R-:W-:-:S00]  /*03f0*/  NOP ;  /* 0x0000000000007918 */ /* 0x000fc00000000000 */
        /* <DEDUP_REMOVED lines=8> */
.L_x_4:


//--------------------- .text._Z13copySharedMemPfS_ii --------------------------
	.section	.text._Z13copySharedMemPfS_ii,"ax",@progbits
	.align	128
        .global         _Z13copySharedMemPfS_ii
        .type           _Z13copySharedMemPfS_ii,@function
        .size           _Z13copySharedMemPfS_ii,(.L_x_5 - _Z13copySharedMemPfS_ii)
        .other          _Z13copySharedMemPfS_ii,@"STO_CUDA_ENTRY STV_DEFAULT"
_Z13copySharedMemPfS_ii:
.text._Z13copySharedMemPfS_ii:
[----:B------:R-:W-:Y:S01]  /*0000*/  LDC R1, c[0x0][0x37c] ;  /* 0x0000df00ff017b82 */ /* 0x000fe20000000800 */
[----:B------:R-:W0:Y:S07]  /*0010*/  S2R R11, SR_TID.X ;  /* 0x00000000000b7919 */ /* 0x000e2e0000002100 */
[----:B------:R-:W1:Y:S01]  /*0020*/  S2UR UR5, SR_CTAID.Y ;  /* 0x00000000000579c3 */ /* 0x000e620000002600 */
[----:B------:R-:W2:Y:S07]  /*0030*/  S2R R17, SR_TID.Y ;  /* 0x0000000000117919 */ /* 0x000eae0000002200 */
[----:B------:R-:W3:Y:S08]  /*0040*/  S2UR UR4, SR_CTAID.X ;  /* 0x00000000000479c3 */ /* 0x000ef00000002500 */
[----:B------:R-:W4:Y:S01]  /*0050*/  LDC.64 R2, c[0x0][0x390] ;  /* 0x0000e400ff027b82 */ /* 0x000f220000000a00 */
[----:B-1----:R-:W-:Y:S01]  /*0060*/  USHF.L.U32 UR5, UR5, 0x5, URZ ;  /* 0x0000000505057899 */ /* 0x002fe200080006ff */
[----:B0-----:R-:W-:Y:S01]  /*0070*/  SHF.L.U32 R0, R11, 0x2, RZ ;  /* 0x000000020b007819 */ /* 0x001fe200000006ff */
[----:B---3--:R-:W-:-:S04]  /*0080*/  USHF.L.U32 UR4, UR4, 0x5, URZ ;  /* 0x0000000504047899 */ /* 0x008fc800080006ff */
[----:B--2---:R-:W-:Y:S02]  /*0090*/  IADD3 R5, PT, PT, R17, UR5, RZ ;  /* 0x0000000511057c10 */ /* 0x004fe4000fffe0ff */
[----:B------:R-:W-:Y:S02]  /*00a0*/  IADD3 R4, PT, PT, R0, UR4, RZ ;  /* 0x0000000400047c10 */ /* 0x000fe4000fffe0ff */
[----:B----4-:R-:W-:-:S04]  /*00b0*/  ISETP.GE.AND P0, PT, R5, R2, PT ;  /* 0x000000020500720c */ /* 0x010fc80003f06270 */
[----:B------:R-:W-:-:S13]  /*00c0*/  ISETP.GE.OR P0, PT, R4, R3, P0 ;  /* 0x000000030400720c */ /* 0x000fda0000706670 */
[----:B------:R-:W-:Y:S05]  /*00d0*/  @P0 EXIT ;  /* 0x000000000000094d */ /* 0x000fea0003800000 */
[----:B------:R-:W0:Y:S01]  /*00e0*/  LDC.64 R8, c[0x0][0x380] ;  /* 0x0000e000ff087b82 */ /* 0x000e220000000a00 */
[----:B------:R-:W1:Y:S01]  /*00f0*/  LDCU.64 UR8, c[0x0][0x358] ;  /* 0x00006b00ff0877ac */ /* 0x000e620008000a00 */
[----:B------:R-:W-:-:S04]  /*0100*/  IMAD R5, R5, R3, R4 ;  /* 0x0000000305057224 */ /* 0x000fc800078e0204 */
[----:B0-----:R-:W-:-:S05]  /*0110*/  IMAD.WIDE R8, R5, 0x4, R8 ;  /* 0x0000000405087825 */ /* 0x001fca00078e0208 */
[----:B-1----:R-:W2:Y:S04]  /*0120*/  LDG.E R4, desc[UR8][R8.64] ;  /* 0x0000000808047981 */ /* 0x002ea8000c1e1900 */
[----:B------:R-:W2:Y:S04]  /*0130*/  LDG.E R5, desc[UR8][R8.64+0x4] ;  /* 0x0000040808057981 */ /* 0x000ea8000c1e1900 */
[----:B------:R-:W2:Y:S04]  /*0140*/  LDG.E R6, desc[UR8][R8.64+0x8] ;  /* 0x0000080808067981 */ /* 0x000ea8000c1e1900 */
[----:B------:R0:W2:Y:S01]  /*0150*/  LDG.E R7, desc[UR8][R8.64+0xc] ;  /* 0x00000c0808077981 */ /* 0x0000a2000c1e1900 */
[----:B------:R-:W1:Y:S01]  /*0160*/  S2UR UR7, SR_CgaCtaId ;  /* 0x00000000000779c3 */ /* 0x000e620000008800 */
[----:B------:R-:W-:Y:S01]  /*0170*/  UMOV UR6, 0x400 ;  /* 0x0000040000067882 */ /* 0x000fe20000000000 */
[----:B------:R-:W-:Y:S01]  /*0180*/  IMAD R10, R17, 0x20, R0 ;  /* 0x00000020110a7824 */ /* 0x000fe200078e0200 */
[----:B------:R-:W-:Y:S01]  /*0190*/  LEA R11, R11, R17, 0x7 ;  /* 0x000000110b0b7211 */ /* 0x000fe200078e38ff */
[----:B------:R-:W-:-:S04]  /*01a0*/  IMAD R2, R17, R2, UR5 ;  /* 0x0000000511027e24 */ /* 0x000fc8000f8e0202 */
[----:B------:R-:W-:Y:S01]  /*01b0*/  IMAD R3, R3, UR4, R2 ;  /* 0x0000000403037c24 */ /* 0x000fe2000f8e0202 */
[----:B0-----:R-:W0:Y:S04]  /*01c0*/  LDC.64 R8, c[0x0][0x388] ;  /* 0x0000e200ff087b82 */ /* 0x001e280000000a00 */
[----:B------:R-:W-:-:S04]  /*01d0*/  IADD3 R3, PT, PT, R0, R3, RZ ;  /* 0x0000000300037210 */ /* 0x000fc80007ffe0ff */
[C---:B------:R-:W-:Y:S01]  /*01e0*/  IADD3 R23, PT, PT, R3.reuse, 0x3, RZ ;  /* 0x0000000303177810 */ /* 0x040fe20007ffe0ff */
[----:B------:R-:W-:Y:S01]  /*01f0*/  VIADD R17, R3, 0x1 ;  /* 0x0000000103117836 */ /* 0x000fe20000000000 */
[----:B-1----:R-:W-:-:S06]  /*0200*/  ULEA UR6, UR7, UR6, 0x18 ;  /* 0x0000000607067291 */ /* 0x002fcc000f8ec0ff */
[----:B------:R-:W-:Y:S02]  /*0210*/  LEA R10, R10, UR6, 0x2 ;  /* 0x000000060a0a7c11 */ /* 0x000fe4000f8e10ff */
[----:B------:R-:W-:-:S03]  /*0220*/  LEA R11, R11, UR6, 0x2 ;  /* 0x000000060b0b7c11 */ /* 0x000fc6000f8e10ff */
[----:B--2---:R1:W-:Y:S01]  /*0230*/  STS.128 [R10], R4 ;  /* 0x000000040a007388 */ /* 0x0043e20000000c00 */
[----:B------:R-:W-:Y:S01]  /*0240*/  BAR.SYNC.DEFER_BLOCKING 0x0 ;  /* 0x0000000000007b1d */ /* 0x000fe20000010000 */
[C---:B-1----:R-:W-:Y:S01]  /*0250*/  IADD3 R7, PT, PT, R3.reuse, 0x2, RZ ;  /* 0x0000000203077810 */ /* 0x042fe20007ffe0ff */
[----:B0-----:R-:W-:-:S04]  /*0260*/  IMAD.WIDE.U32 R2, R3, 0x4, R8 ;  /* 0x0000000403027825 */ /* 0x001fc800078e0008 */
[----:B------:R-:W-:-:S04]  /*0270*/  IMAD.WIDE.U32 R4, R17, 0x4, R8 ;  /* 0x0000000411047825 */ /* 0x000fc800078e0008 */
[--C-:B------:R-:W-:Y:S01]  /*0280*/  IMAD.WIDE.U32 R6, R7, 0x4, R8.reuse ;  /* 0x0000000407067825 */ /* 0x100fe200078e0008 */
[----:B------:R-:W0:Y:S03]  /*0290*/  LDS R13, [R11] ;  /* 0x000000000b0d7984 */ /* 0x000e260000000800 */
[----:B------:R-:W-:Y:S01]  /*02a0*/  IMAD.WIDE.U32 R8, R23, 0x4, R8 ;  /* 0x0000000417087825 */ /* 0x000fe200078e0008 */
[----:B------:R-:W1:Y:S04]  /*02b0*/  LDS R15, [R11+0x80] ;  /* 0x000080000b0f7984 */ /* 0x000e680000000800 */
[----:B------:R-:W2:Y:S04]  /*02c0*/  LDS R19, [R11+0x100] ;  /* 0x000100000b137984 */ /* 0x000ea80000000800 */
[----:B------:R-:W3:Y:S04]  /*02d0*/  LDS R21, [R11+0x180] ;  /* 0x000180000b157984 */ /* 0x000ee80000000800 */
[----:B0-----:R-:W-:Y:S04]  /*02e0*/  STG.E desc[UR8][R2.64], R13 ;  /* 0x0000000d02007986 */ /* 0x001fe8000c101908 */
[----:B-1----:R-:W-:Y:S04]  /*02f0*/  STG.E desc[UR8][R4.64], R15 ;  /* 0x0000000f04007986 */ /* 0x002fe8000c101908 */
[----:B--2---:R-:W-:Y:S04]  /*0300*/  STG.E desc[UR8][R6.64], R19 ;  /* 0x0000001306007986 */ /* 0x004fe8000c101908 */
[----:B---3--:R-:W-:Y:S01]  /*0310*/  STG.E desc[UR8][R8.64], R21 ;  /* 0x0000001508007986 */ /* 0x008fe2000c101908 */
[----:B------:R-:W-:Y:S05]  /*0320*/  EXIT ;  /* 0x000000000000794d */ /* 0x000fea0003800000 */
.L_x_1:
        /* <DEDUP_REMOVED lines=13> */
.L_x_5:


//--------------------- .text._Z18transposeCoalescedPfS_ii --------------------------
	.section	.text._Z18transposeCoalescedPfS_ii,"ax",@progbits
	.align	128
        .global         _Z18transposeCoalescedPfS_ii
        .type           _Z18transposeCoalescedPfS_ii,@function
        .size           _Z18transposeCoalescedPfS_ii,(.L_x_6 - _Z18transposeCoalescedPfS_ii)
        .other          _Z18transposeCoalescedPfS_ii,@"STO_CUDA_ENTRY STV_DEFAULT"
_Z18transposeCoalescedPfS_ii:
.text._Z18transposeCoalescedPfS_ii:
[----:B------:R-:W-:Y:S01]  /*0000*/  LDC R1, c[0x0][0x37c] ;  /* 0x0000df00ff017b82 */ /* 0x000fe20000000800 */
[----:B------:R-:W0:Y:S01]  /*0010*/  S2R R11, SR_TID.X ;  /* 0x00000000000b7919 */ /* 0x000e220000002100 */
[----:B------:R-:W1:Y:S01]  /*0020*/  LDCU.64 UR6, c[0x0][0x390] ;  /* 0x00007200ff0677ac */ /* 0x000e620008000a00 */
[----:B------:R-:W0:Y:S01]  /*0030*/  S2R R6, SR_CTAID.X ;  /* 0x0000000000067919 */ /* 0x000e220000002500 */
[----:B------:R-:W2:Y:S01]  /*0040*/  S2R R4, SR_CTAID.Y ;  /* 0x0000000000047919 */ /* 0x000ea20000002600 */
[----:B------:R-:W2:Y:S01]  /*0050*/  S2R R9, SR_TID.Y ;  /* 0x0000000000097919 */ /* 0x000ea20000002200 */
[----:B-1----:R-:W-:Y:S01]  /*0060*/  UIMAD UR4, UR7, UR6, URZ ;  /* 0x00000006070472a4 */ /* 0x002fe2000f8e02ff */
[----:B0-----:R-:W-:-:S05]  /*0070*/  IMAD R3, R6, 0x20, R11 ;  /* 0x0000002006037824 */ /* 0x001fca00078e020b */
[----:B------:R-:W-:Y:S01]  /*0080*/  ISETP.GE.U32.AND P0, PT, R3, UR7, PT ;  /* 0x0000000703007c0c */ /* 0x000fe2000bf06070 */
[----:B--2---:R-:W-:-:S04]  /*0090*/  IMAD R0, R4, 0x20, R9 ;  /* 0x0000002004007824 */ /* 0x004fc800078e0209 */
[C---:B------:R-:W-:Y:S01]  /*00a0*/  IMAD R5, R0.reuse, UR7, R3 ;  /* 0x0000000700057c24 */ /* 0x040fe2000f8e0203 */
[----:B------:R-:W-:-:S04]  /*00b0*/  ISETP.GE.U32.OR P0, PT, R0, UR6, P0 ;  /* 0x0000000600007c0c */ /* 0x000fc80008706470 */
[----:B------:R-:W-:Y:S01]  /*00c0*/  ISETP.GE.U32.OR P0, PT, R5, UR4, P0 ;  /* 0x0000000405007c0c */ /* 0x000fe20008706470 */
[----:B------:R-:W0:-:S12]  /*00d0*/  LDCU.64 UR4, c[0x0][0x358] ;  /* 0x00006b00ff0477ac */ /* 0x000e180008000a00 */
[----:B------:R-:W1:Y:S02]  /*00e0*/  @!P0 LDC.64 R2, c[0x0][0x380] ;  /* 0x0000e000ff028b82 */ /* 0x000e640000000a00 */
[----:B-1----:R-:W-:-:S06]  /*00f0*/  @!P0 IMAD.WIDE.U32 R2, R5, 0x4, R2 ;  /* 0x0000000405028825 */ /* 0x002fcc00078e0002 */
[----:B0-----:R-:W2:Y:S01]  /*0100*/  @!P0 LDG.E R2, desc[UR4][R2.64] ;  /* 0x0000000402028981 */ /* 0x001ea2000c1e1900 */
[----:B------:R-:W-:Y:S01]  /*0110*/  @!P0 MOV R0, 0x400 ;  /* 0x0000040000008802 */ /* 0x000fe20000000f00 */
[----:B------:R-:W-:Y:S01]  /*0120*/  IMAD R4, R4, 0x20, R11 ;  /* 0x0000002004047824 */ /* 0x000fe200078e020b */
[----:B------:R-:W-:Y:S01]  /*0130*/  LEA R7, R6, R9, 0x5 ;  /* 0x0000000906077211 */ /* 0x000fe200078e28ff */
[----:B------:R-:W0:Y:S03]  /*0140*/  @!P0 S2R R5, SR_CgaCtaId ;  /* 0x0000000000058919 */ /* 0x000e260000008800 */
[----:B------:R-:W-:-:S04]  /*0150*/  ISETP.GE.U32.AND P1, PT, R7, UR7, PT ;  /* 0x0000000707007c0c */ /* 0x000fc8000bf26070 */
[----:B------:R-:W-:Y:S02]  /*0160*/  ISETP.GE.U32.OR P1, PT, R4, UR6, P1 ;  /* 0x0000000604007c0c */ /* 0x000fe40008f26470 */
[----:B0-----:R-:W-:-:S05]  /*0170*/  @!P0 LEA R0, R5, R0, 0x18 ;  /* 0x0000000005008211 */ /* 0x001fca00078ec0ff */
[----:B------:R-:W-:-:S05]  /*0180*/  @!P0 IMAD R0, R9, 0x84, R0 ;  /* 0x0000008409008824 */ /* 0x000fca00078e0200 */
[----:B------:R-:W-:-:S05]  /*0190*/  @!P0 LEA R5, R11, R0, 0x2 ;  /* 0x000000000b058211 */ /* 0x000fca00078e10ff */
[----:B--2---:R0:W-:Y:S01]  /*01a0*/  @!P0 STS [R5], R2 ;  /* 0x0000000205008388 */ /* 0x0041e20000000800 */
[----:B------:R-:W-:Y:S06]  /*01b0*/  BAR.SYNC.DEFER_BLOCKING 0x0 ;  /* 0x0000000000007b1d */ /* 0x000fec0000010000 */
[----:B------:R-:W-:Y:S05]  /*01c0*/  @P1 EXIT ;  /* 0x000000000000194d */ /* 0x000fea0003800000 */
[----:B------:R-:W1:Y:S01]  /*01d0*/  S2R R3, SR_CgaCtaId ;  /* 0x0000000000037919 */ /* 0x000e620000008800 */
[----:B------:R-:W-:Y:S01]  /*01e0*/  MOV R0, 0x400 ;  /* 0x0000040000007802 */ /* 0x000fe20000000f00 */
[----:B------:R-:W-:-:S03]  /*01f0*/  IMAD R7, R7, UR6, R4 ;  /* 0x0000000607077c24 */ /* 0x000fc6000f8e0204 */
[----:B-1----:R-:W-:Y:S02]  /*0200*/  LEA R0, R3, R0, 0x18 ;  /* 0x0000000003007211 */ /* 0x002fe400078ec0ff */
[----:B0-----:R-:W0:Y:S03]  /*0210*/  LDC.64 R2, c[0x0][0x388] ;  /* 0x0000e200ff027b82 */ /* 0x001e260000000a00 */
[----:B------:R-:W-:-:S04]  /*0220*/  IMAD R0, R11, 0x84, R0 ;  /* 0x000000840b007824 */ /* 0x000fc800078e0200 */
[----:B------:R-:W-:-:S05]  /*0230*/  IMAD R0, R9, 0x4, R0 ;  /* 0x0000000409007824 */ /* 0x000fca00078e0200 */
[----:B------:R-:W1:Y:S01]  /*0240*/  LDS R5, [R0] ;  /* 0x0000000000057984 */ /* 0x000e620000000800 */
[----:B0-----:R-:W-:-:S05]  /*0250*/  IMAD.WIDE.U32 R2, R7, 0x4, R2 ;  /* 0x0000000407027825 */ /* 0x001fca00078e0002 */
[----:B-1----:R-:W-:Y:S01]  /*0260*/  STG.E desc[UR4][R2.64], R5 ;  /* 0x0000000502007986 */ /* 0x002fe2000c101904 */
[----:B------:R-:W-:Y:S05]  /*0270*/  EXIT ;  /* 0x000000000000794d */ /* 0x000fea0003800000 */
.L_x_2:
        /* <DEDUP_REMOVED lines=16> */
.L_x_6:


//--------------------- .text._Z14transposeNaivePfS_ii --------------------------
	.section	.text._Z14transposeNaivePfS_ii,"ax",@progbits
	.align	128
        .global         _Z14transposeNaivePfS_ii
        .type           _Z14transposeNaivePfS_ii,@function
        .size           _Z14transposeNaivePfS_ii,(.L_x_7 - _Z14transposeNaivePfS_ii)
        .other          _Z14transposeNaivePfS_ii,@"STO_CUDA_ENTRY STV_DEFAULT"
_Z14transposeNaivePfS_ii:
.text._Z14transposeNaivePfS_ii:
[----:B------:R-:W-:Y:S01]  /*0000*/  LDC R1, c[0x0][0x37c] ;  /* 0x0000df00ff017b82 */ /* 0x000fe20000000800 */
[----:B------:R-:W0:Y:S01]  /*0010*/  S2R R7, SR_CTAID.X ;  /* 0x0000000000077919 */ /* 0x000e220000002500 */
[----:B------:R-:W1:Y:S01]  /*0020*/  LDCU.64 UR6, c[0x0][0x390] ;  /* 0x00007200ff0677ac */ /* 0x000e620008000a00 */
[----:B------:R-:W0:Y:S01]  /*0030*/  S2R R2, SR_TID.X ;  /* 0x0000000000027919 */ /* 0x000e220000002100 */
[----:B------:R-:W2:Y:S01]  /*0040*/  S2R R0, SR_CTAID.Y ;  /* 0x0000000000007919 */ /* 0x000ea20000002600 */
[----:B------:R-:W2:Y:S01]  /*0050*/  S2R R3, SR_TID.Y ;  /* 0x0000000000037919 */ /* 0x000ea20000002200 */
[----:B0-----:R-:W-:-:S04]  /*0060*/  LEA R7, R7, R2, 0x5 ;  /* 0x0000000207077211 */ /* 0x001fc800078e28ff */
[----:B-1----:R-:W-:Y:S02]  /*0070*/  ISETP.GE.AND P0, PT, R7, UR7, PT ;  /* 0x0000000707007c0c */ /* 0x002fe4000bf06270 */
[----:B--2---:R-:W-:-:S04]  /*0080*/  LEA R0, R0, R3, 0x5 ;  /* 0x0000000300007211 */ /* 0x004fc800078e28ff */
[----:B------:R-:W-:-:S13]  /*0090*/  ISETP.GE.OR P0, PT, R0, UR6, P0 ;  /* 0x0000000600007c0c */ /* 0x000fda0008706670 */
[----:B------:R-:W-:Y:S05]  /*00a0*/  @P0 EXIT ;  /* 0x000000000000094d */ /* 0x000fea0003800000 */
[----:B------:R-:W0:Y:S01]  /*00b0*/  LDC.64 R2, c[0x0][0x380] ;  /* 0x0000e000ff027b82 */ /* 0x000e220000000a00 */
[----:B------:R-:W1:Y:S01]  /*00c0*/  LDCU.64 UR4, c[0x0][0x358] ;  /* 0x00006b00ff0477ac */ /* 0x000e620008000a00 */
[----:B------:R-:W-:-:S04]  /*00d0*/  IMAD R5, R0, UR7, R7 ;  /* 0x0000000700057c24 */ /* 0x000fc8000f8e0207 */
[----:B0-----:R-:W-:Y:S02]  /*00e0*/  IMAD.WIDE R2, R5, 0x4, R2 ;  /* 0x0000000405027825 */ /* 0x001fe400078e0202 */
[----:B------:R-:W0:Y:S04]  /*00f0*/  LDC.64 R4, c[0x0][0x388] ;  /* 0x0000e200ff047b82 */ /* 0x000e280000000a00 */
[----:B-1----:R-:W2:Y:S01]  /*0100*/  LDG.E R3, desc[UR4][R2.64] ;  /* 0x0000000402037981 */ /* 0x002ea2000c1e1900 */
[----:B------:R-:W-:-:S04]  /*0110*/  IMAD R7, R7, UR6, R0 ;  /* 0x0000000607077c24 */ /* 0x000fc8000f8e0200 */
[----:B0-----:R-:W-:-:S05]  /*0120*/  IMAD.WIDE R4, R7, 0x4, R4 ;  /* 0x0000000407047825 */ /* 0x001fca00078e0204 */
[----:B--2---:R-:W-:Y:S01]  /*0130*/  STG.E desc[UR4][R4.64], R3 ;  /* 0x0000000304007986 */ /* 0x004fe2000c101904 */
[----:B------:R-:W-:Y:S05]  /*0140*/  EXIT ;  /* 0x000000000000794d */ /* 0x000fea0003800000 */
.L_x_3:
        /* <DEDUP_REMOVED lines=11> */
.L_x_7:


//--------------------- .nv.shared._Z23copySharedMem_coalescedPfS_ii --------------------------
	.section	.nv.shared._Z23copySharedMem_coalescedPfS_ii,"aw",@nobits
	.sectionflags	@""
	.align	4
.nv.shared._Z23copySharedMem_coalescedPfS_ii:
	.zero		5120


//--------------------- .nv.shared.reserved.0     --------------------------
	.section	.nv.shared.reserved.0,"aw",@nobits
	.weak		__nv_reservedSMEM_offset_0_alias
	.size		__nv_reservedSMEM_offset_0_alias, 0, 64
	.other		__nv_reservedSMEM_offset_0_alias,@"STO_CUDA_RESERVED_SHARED STV_DEFAULT"
__nv_reservedSMEM_offset_0_alias:
	.zero		0
	.zero		64


//--------------------- .nv.shared._Z13copySharedMemPfS_ii --------------------------
	.section	.nv.shared._Z13copySharedMemPfS_ii,"aw",@nobits
	.sectionflags	@""
	.align	4
.nv.shared._Z13copySharedMemPfS_ii:
	.zero		5120


//--------------------- .nv.shared._Z18transposeCoalescedPfS_ii --------------------------
	.section	.nv.shared._Z18transposeCoalescedPfS_ii,"aw",@nobits
	.sectionflags	@""
	.align	4
.nv.shared._Z18transposeCoalescedPfS_ii:
	.zero		5248


//--------------------- .nv.constant0._Z23copySharedMem_coalescedPfS_ii --------------------------
	.section	.nv.constant0._Z23copySharedMem_coalescedPfS_ii,"a",@progbits
	.sectionflags	@""
	.align	4
.nv.constant0._Z23copySharedMem_coalescedPfS_ii:
	.zero		920


//--------------------- .nv.constant0._Z13copySharedMemPfS_ii --------------------------
	.section	.nv.constant0._Z13copySharedMemPfS_ii,"a",@progbits
	.sectionflags	@""
	.align	4
.nv.constant0._Z13copySharedMemPfS_ii:
	.zero		920


//--------------------- .nv.constant0._Z18transposeCoalescedPfS_ii --------------------------
	.section	.nv.constant0._Z18transposeCoalescedPfS_ii,"a",@progbits
	.sectionflags	@""
	.align	4
.nv.constant0._Z18transposeCoalescedPfS_ii:
	.zero		920


//--------------------- .nv.constant0._Z14transposeNaivePfS_ii --------------------------
	.section	.nv.constant0._Z14transposeNaivePfS_ii,"a",@progbits
	.sectionflags	@""
	.align	4
.nv.constant0._Z14transposeNaivePfS_ii:
	.zero		920


//--------------------- SYMBOLS --------------------------

	.type		.nv.reservedSmem.offset0,@object
	.size		.nv.reservedSmem.offset0,0x4
	.type		.nv.reservedSmem.cap,@object
	.size		.nv.reservedSmem.cap,0x4
